	.version 2.1
	.target sm_20
	// compiled with /usr/local/cuda3.1/cuda/open64/lib//be
	// nvopencc 3.1 built on 2010-06-07

	//-----------------------------------------------------------
	// Compiling /tmp/tmpxft_00001d18_00000000-7_simpleStreams.cpp3.i (/tmp/ccBI#.WjdBH9)
	//-----------------------------------------------------------

	//-----------------------------------------------------------
	// Options:
	//-----------------------------------------------------------
	//  Target:ptx, ISA:sm_20, Endian:little, Pointer Size:64
	//  -O3	(Optimization level)
	//  -g0	(Debug level)
	//  -m2	(Report advisories)
	//-----------------------------------------------------------

	.file	1	"<command-line>"
	.file	2	"/tmp/tmpxft_00001d18_00000000-6_simpleStreams.cudafe2.gpu"
	.file	3	"/usr/lib/gcc/x86_64-linux-gnu/4.4.3/include/stddef.h"
	.file	4	"/usr/local/cuda3.1/cuda/bin/../include/crt/device_runtime.h"
	.file	5	"/usr/local/cuda3.1/cuda/bin/../include/host_defines.h"
	.file	6	"/usr/local/cuda3.1/cuda/bin/../include/builtin_types.h"
	.file	7	"/usr/local/cuda3.1/cuda/bin/../include/device_types.h"
	.file	8	"/usr/local/cuda3.1/cuda/bin/../include/driver_types.h"
	.file	9	"/usr/local/cuda3.1/cuda/bin/../include/surface_types.h"
	.file	10	"/usr/local/cuda3.1/cuda/bin/../include/texture_types.h"
	.file	11	"/usr/local/cuda3.1/cuda/bin/../include/vector_types.h"
	.file	12	"/usr/local/cuda3.1/cuda/bin/../include/device_launch_parameters.h"
	.file	13	"/usr/local/cuda3.1/cuda/bin/../include/crt/storage_class.h"
	.file	14	"/usr/include/bits/types.h"
	.file	15	"/usr/include/time.h"
	.file	16	"/usr/local/cuda3.1/cuda/bin/../include/texture_fetch_functions.h"
	.file	17	"/usr/local/cuda3.1/cuda/bin/../include/common_functions.h"
	.file	18	"/usr/local/cuda3.1/cuda/bin/../include/math_functions.h"
	.file	19	"/usr/local/cuda3.1/cuda/bin/../include/math_constants.h"
	.file	20	"/usr/local/cuda3.1/cuda/bin/../include/device_functions.h"
	.file	21	"/usr/local/cuda3.1/cuda/bin/../include/sm_11_atomic_functions.h"
	.file	22	"/usr/local/cuda3.1/cuda/bin/../include/sm_12_atomic_functions.h"
	.file	23	"/usr/local/cuda3.1/cuda/bin/../include/sm_13_double_functions.h"
	.file	24	"/usr/local/cuda3.1/cuda/bin/../include/sm_20_atomic_functions.h"
	.file	25	"/usr/local/cuda3.1/cuda/bin/../include/sm_20_intrinsics.h"
	.file	26	"/usr/local/cuda3.1/cuda/bin/../include/surface_functions.h"
	.file	27	"/usr/local/cuda3.1/cuda/bin/../include/math_functions_dbl_ptx3.h"
	.file	28	"/home/andrew/repositories/gpuocelot/tests/cuda2.2/tests/simpleStreams/simpleStreams.cu"


	.entry _Z10init_arrayPiS_i (
		.param .u64 __cudaparm__Z10init_arrayPiS_i_g_data,
		.param .u64 __cudaparm__Z10init_arrayPiS_i_factor,
		.param .s32 __cudaparm__Z10init_arrayPiS_i_num_iterations)
	{
	.reg .u32 %r<14>;
	.reg .u64 %rd<7>;
	.reg .pred %p<4>;
	.loc	28	59	0
$LDWbegin__Z10init_arrayPiS_i:
	ld.param.s32 	%r1, [__cudaparm__Z10init_arrayPiS_i_num_iterations];
	mov.u32 	%r2, 0;
	setp.le.s32 	%p1, %r1, %r2;
	@%p1 bra 	$Lt_0_1282;
	mov.s32 	%r3, %r1;
	ld.param.u64 	%rd1, [__cudaparm__Z10init_arrayPiS_i_g_data];
	mov.u32 	%r4, %tid.x;
	mov.u32 	%r5, %ctaid.x;
	mov.u32 	%r6, %ntid.x;
	mul.lo.u32 	%r7, %r5, %r6;
	add.u32 	%r8, %r4, %r7;
	cvt.s64.s32 	%rd2, %r8;
	mul.wide.s32 	%rd3, %r8, 4;
	add.u64 	%rd4, %rd1, %rd3;
	ld.global.s32 	%r9, [%rd4+0];
	ld.param.u64 	%rd5, [__cudaparm__Z10init_arrayPiS_i_factor];
	mov.s32 	%r10, 0;
	mov.s32 	%r11, %r3;
$Lt_0_1794:
 //<loop> Loop body line 59, nesting depth: 1, estimated iterations: unknown
	.loc	28	64	0
	ld.global.s32 	%r12, [%rd5+0];
	add.s32 	%r9, %r12, %r9;
	st.global.s32 	[%rd4+0], %r9;
	add.s32 	%r10, %r10, 1;
	setp.ne.s32 	%p2, %r1, %r10;
	@%p2 bra 	$Lt_0_1794;
$Lt_0_1282:
	.loc	28	65	0
	exit;
$LDWend__Z10init_arrayPiS_i:
	} // _Z10init_arrayPiS_i



// ===== COMPILED SASS (sm_100) =====

	.target	sm_100

	.elftype	@"ET_EXEC"


//--------------------- .note.nv.tkinfo           --------------------------
	.section	.note.nv.tkinfo,"",@"SHT_NOTE"
	.sectionflags	@"SHF_NOTE_NV_TKINFO"
	.tkinfo
        /*0018*/ 	.word	0x00000002
        /*0030*/ 	.string	""
        /*0030*/ 	.string	"ptxas"
        /*0030*/ 	.string	"Cuda compilation tools, release 13.0, V13.0.88"
        /*0030*/ 	.string	"Build cuda_13.0.r13.0/compiler.36424714_0"
        /*0030*/ 	.string	"-arch sm_100 "



//--------------------- .note.nv.cuinfo           --------------------------
	.section	.note.nv.cuinfo,"",@"SHT_NOTE"
	.sectionflags	@"SHF_NOTE_NV_CUINFO"
        /*0018*/ 	.short	0x0002
        /*001a*/ 	.short	0x0014
        /*001c*/ 	.short	0x0082
	.zero		2


//--------------------- .nv.info                  --------------------------
	.section	.nv.info,"",@"SHT_CUDA_INFO"
	.align	4


	//----- nvinfo : EIATTR_REGCOUNT
	.align		4
        /*0000*/ 	.byte	0x04, 0x2f
        /*0002*/ 	.short	(.L_1 - .L_0)
	.align		4
.L_0:
        /*0004*/ 	.word	index@(_Z10init_arrayPiS_i)
        /*0008*/ 	.word	0x00000010


	//----- nvinfo : EIATTR_FRAME_SIZE
	.align		4
.L_1:
        /*000c*/ 	.byte	0x04, 0x11
        /*000e*/ 	.short	(.L_3 - .L_2)
	.align		4
.L_2:
        /*0010*/ 	.word	index@(_Z10init_arrayPiS_i)
        /*0014*/ 	.word	0x00000000


	//----- nvinfo : EIATTR_MIN_STACK_SIZE
	.align		4
.L_3:
        /*0018*/ 	.byte	0x04, 0x12
        /*001a*/ 	.short	(.L_5 - .L_4)
	.align		4
.L_4:
        /*001c*/ 	.word	index@(_Z10init_arrayPiS_i)
        /*0020*/ 	.word	0x00000000
.L_5:


//--------------------- .nv.compat                --------------------------
	.section	.nv.compat,"",@"SHT_CUDA_COMPAT_INFO"
	.align	4
        /*0000*/ 	.byte	0x02, 0x09, 0x00, 0x00, 0x02, 0x02, 0x01, 0x00, 0x02, 0x05, 0x05, 0x00, 0x03, 0x07, 0x01, 0x01
        /*0010*/ 	.byte	0x02, 0x03, 0x00, 0x00, 0x02, 0x06, 0x01, 0x00, 0x04, 0x0b, 0x08, 0x00, 0x09, 0x00, 0x00, 0x00
        /*0020*/ 	.byte	0x00, 0x00, 0x00, 0x00


//--------------------- .nv.info._Z10init_arrayPiS_i --------------------------
	.section	.nv.info._Z10init_arrayPiS_i,"",@"SHT_CUDA_INFO"
	.sectionflags	@""
	.align	4


	//----- nvinfo : EIATTR_CUDA_API_VERSION
	.align		4
        /*0000*/ 	.byte	0x04, 0x37
        /*0002*/ 	.short	(.L_7 - .L_6)
.L_6:
        /*0004*/ 	.word	0x00000082


	//----- nvinfo : EIATTR_KPARAM_INFO
	.align		4
.L_7:
        /*0008*/ 	.byte	0x04, 0x17
        /*000a*/ 	.short	(.L_9 - .L_8)
.L_8:
        /*000c*/ 	.word	0x00000000
        /*0010*/ 	.short	0x0002
        /*0012*/ 	.short	0x0010
        /*0014*/ 	.byte	0x00, 0xf0, 0x11, 0x00


	//----- nvinfo : EIATTR_KPARAM_INFO
	.align		4
.L_9:
        /*0018*/ 	.byte	0x04, 0x17
        /*001a*/ 	.short	(.L_11 - .L_10)
.L_10:
        /*001c*/ 	.word	0x00000000
        /*0020*/ 	.short	0x0001
        /*0022*/ 	.short	0x0008
        /*0024*/ 	.byte	0x00, 0xf0, 0x21, 0x00


	//----- nvinfo : EIATTR_KPARAM_INFO
	.align		4
.L_11:
        /*0028*/ 	.byte	0x04, 0x17
        /*002a*/ 	.short	(.L_13 - .L_12)
.L_12:
        /*002c*/ 	.word	0x00000000
        /*0030*/ 	.short	0x0000
        /*0032*/ 	.short	0x0000
        /*0034*/ 	.byte	0x00, 0xf0, 0x21, 0x00


	//----- nvinfo : EIATTR_SPARSE_MMA_MASK
	.align		4
.L_13:
        /*0038*/ 	.byte	0x03, 0x50
        /*003a*/ 	.short	0x0000


	//----- nvinfo : EIATTR_MAXREG_COUNT
	.align		4
        /*003c*/ 	.byte	0x03, 0x1b
        /*003e*/ 	.short	0x00ff


	//----- nvinfo : EIATTR_MERCURY_ISA_VERSION
	.align		4
        /*0040*/ 	.byte	0x03, 0x5f
        /*0042*/ 	.short	0x0101


	//----- nvinfo : EIATTR_VRC_CTA_INIT_COUNT
	.align		4
        /*0044*/ 	.byte	0x02, 0x4a
	.zero		1
	.zero		1


	//----- nvinfo : EIATTR_EXIT_INSTR_OFFSETS
	.align		4
        /*0048*/ 	.byte	0x04, 0x1c
        /*004a*/ 	.short	(.L_15 - .L_14)


	//   ....[0]....
.L_14:
        /*004c*/ 	.word	0x00000030


	//   ....[1]....
        /*0050*/ 	.word	0x00000320


	//   ....[2]....
        /*0054*/ 	.word	0x000003a0


	//----- nvinfo : EIATTR_CBANK_PARAM_SIZE
	.align		4
.L_15:
        /*0058*/ 	.byte	0x03, 0x19
        /*005a*/ 	.short	0x0014


	//----- nvinfo : EIATTR_PARAM_CBANK
	.align		4
        /*005c*/ 	.byte	0x04, 0x0a
        /*005e*/ 	.short	(.L_17 - .L_16)
	.align		4
.L_16:
        /*0060*/ 	.word	index@(.nv.constant0._Z10init_arrayPiS_i)
        /*0064*/ 	.short	0x0380
        /*0066*/ 	.short	0x0014


	//----- nvinfo : EIATTR_SW_WAR
	.align		4
.L_17:
        /*0068*/ 	.byte	0x04, 0x36
        /*006a*/ 	.short	(.L_19 - .L_18)
.L_18:
        /*006c*/ 	.word	0x00000008
.L_19:


//--------------------- .nv.callgraph             --------------------------
	.section	.nv.callgraph,"",@"SHT_CUDA_CALLGRAPH"
	.align	4
	.sectionentsize	8
	.align		4
        /*0000*/ 	.word	0x00000000
	.align		4
        /*0004*/ 	.word	0xffffffff
	.align		4
        /*0008*/ 	.word	0x00000000
	.align		4
        /*000c*/ 	.word	0xfffffffe
	.align		4
        /*0010*/ 	.word	0x00000000
	.align		4
        /*0014*/ 	.word	0xfffffffd
	.align		4
        /*0018*/ 	.word	0x00000000
	.align		4
        /*001c*/ 	.word	0xfffffffc


//--------------------- .text._Z10init_arrayPiS_i --------------------------
	.section	.text._Z10init_arrayPiS_i,"ax",@progbits
	.align	128
.text._Z10init_arrayPiS_i:
        .type           _Z10init_arrayPiS_i,@function
        .size           _Z10init_arrayPiS_i,(.L_x_6 - _Z10init_arrayPiS_i)
        .other          _Z10init_arrayPiS_i,@"STO_CUDA_ENTRY STV_DEFAULT"
_Z10init_arrayPiS_i:
[----:B------:R-:W-:Y:S01]  /*0000*/  LDC R1, c[0x0][0x37c] ;  /* 0x0000df00ff017b82 */ /* 0x000fe20000000800 */
[----:B------:R-:W0:Y:S02]  /*0010*/  LDCU UR7, c[0x0][0x390] ;  /* 0x00007200ff0777ac */ /* 0x000e240008000800 */
[----:B0-----:R-:W-:-:S13]  /*0020*/  ISETP.LT.AND P0, PT, RZ, UR7, PT ;  /* 0x00000007ff007c0c */ /* 0x001fda000bf01270 */
[----:B------:R-:W-:Y:S05]  /*0030*/  @!P0 EXIT ;  /* 0x000000000000894d */ /* 0x000fea0003800000 */
[----:B------:R-:W0:Y:S01]  /*0040*/  S2R R5, SR_TID.X ;  /* 0x0000000000057919 */ /* 0x000e220000002100 */
[----:B------:R-:W0:Y:S01]  /*0050*/  S2UR UR6, SR_CTAID.X ;  /* 0x00000000000679c3 */ /* 0x000e220000002500 */
[----:B------:R-:W1:Y:S07]  /*0060*/  LDCU.64 UR4, c[0x0][0x358] ;  /* 0x00006b00ff0477ac */ /* 0x000e6e0008000a00 */
[----:B------:R-:W0:Y:S08]  /*0070*/  LDC R0, c[0x0][0x360] ;  /* 0x0000d800ff007b82 */ /* 0x000e300000000800 */
[----:B------:R-:W2:Y:S01]  /*0080*/  LDC.64 R2, c[0x0][0x380] ;  /* 0x0000e000ff027b82 */ /* 0x000ea20000000a00 */
[----:B0-----:R-:W-:-:S04]  /*0090*/  IMAD R5, R0, UR6, R5 ;  /* 0x0000000600057c24 */ /* 0x001fc8000f8e0205 */
[----:B--2---:R-:W-:-:S05]  /*00a0*/  IMAD.WIDE R2, R5, 0x4, R2 ;  /* 0x0000000405027825 */ /* 0x004fca00078e0202 */
[----:B-1----:R0:W5:Y:S01]  /*00b0*/  LDG.E R7, desc[UR4][R2.64] ;  /* 0x0000000402077981 */ /* 0x002162000c1e1900 */
[----:B------:R-:W-:Y:S01]  /*00c0*/  UISETP.GT.AND UP0, UPT, UR7, URZ, UPT ;  /* 0x000000ff0700728c */ /* 0x000fe2000bf04270 */
[----:B------:R-:W-:-:S08]  /*00d0*/  IMAD.MOV.U32 R0, RZ, RZ, RZ ;  /* 0x000000ffff007224 */ /* 0x000fd000078e00ff */
[----:B0-----:R-:W-:Y:S05]  /*00e0*/  BRA.U !UP0, `(.L_x_0) ;  /* 0x0000000108907547 */ /* 0x001fea000b800000 */
[----:B------:R-:W-:Y:S02]  /*00f0*/  IADD3 R4, PT, PT, -R0, UR7, RZ ;  /* 0x0000000700047c10 */ /* 0x000fe4000fffe1ff */
[----:B------:R-:W-:Y:S02]  /*0100*/  PLOP3.LUT P0, PT, PT, PT, PT, 0x80, 0x8 ;  /* 0x000000000008781c */ /* 0x000fe40003f0f070 */
[----:B------:R-:W-:-:S13]  /*0110*/  ISETP.GT.AND P1, PT, R4, 0x3, PT ;  /* 0x000000030400780c */ /* 0x000fda0003f24270 */
[----:B------:R-:W-:Y:S05]  /*0120*/  @!P1 BRA `(.L_x_1) ;  /* 0x0000000000489947 */ /* 0x000fea0003800000 */
[----:B------:R-:W0:Y:S01]  /*0130*/  LDC.64 R4, c[0x0][0x388] ;  /* 0x0000e200ff047b82 */ /* 0x000e220000000a00 */
[----:B------:R-:W-:Y:S01]  /*0140*/  PLOP3.LUT P0, PT, PT, PT, PT, 0x8, 0x80 ;  /* 0x000000000080781c */ /* 0x000fe20003f0e170 */
[----:B------:R-:W-:-:S12]  /*0150*/  UIADD3 UR6, UPT, UPT, UR7, -0x3, URZ ;  /* 0xfffffffd07067890 */ /* 0x000fd8000fffe0ff */
.L_x_2:
[----:B0-----:R-:W2:Y:S02]  /*0160*/  LDG.E R6, desc[UR4][R4.64] ;  /* 0x0000000404067981 */ /* 0x001ea4000c1e1900 */
[----:B-12--5:R-:W-:-:S05]  /*0170*/  IMAD.IADD R9, R6, 0x1, R7 ;  /* 0x0000000106097824 */ /* 0x026fca00078e0207 */
[----:B------:R1:W-:Y:S04]  /*0180*/  STG.E desc[UR4][R2.64], R9 ;  /* 0x0000000902007986 */ /* 0x0003e8000c101904 */
[----:B------:R-:W2:Y:S02]  /*0190*/  LDG.E R6, desc[UR4][R4.64] ;  /* 0x0000000404067981 */ /* 0x000ea4000c1e1900 */
[----:B--2---:R-:W-:-:S05]  /*01a0*/  IMAD.IADD R11, R9, 0x1, R6 ;  /* 0x00000001090b7824 */ /* 0x004fca00078e0206 */
[----:B------:R1:W-:Y:S04]  /*01b0*/  STG.E desc[UR4][R2.64], R11 ;  /* 0x0000000b02007986 */ /* 0x0003e8000c101904 */
[----:B------:R-:W2:Y:S01]  /*01c0*/  LDG.E R6, desc[UR4][R4.64] ;  /* 0x0000000404067981 */ /* 0x000ea2000c1e1900 */
[----:B------:R-:W-:Y:S01]  /*01d0*/  IADD3 R0, PT, PT, R0, 0x4, RZ ;  /* 0x0000000400007810 */ /* 0x000fe20007ffe0ff */
[----:B--2---:R-:W-:-:S05]  /*01e0*/  IMAD.IADD R13, R11, 0x1, R6 ;  /* 0x000000010b0d7824 */ /* 0x004fca00078e0206 */
[----:B------:R1:W-:Y:S04]  /*01f0*/  STG.E desc[UR4][R2.64], R13 ;  /* 0x0000000d02007986 */ /* 0x0003e8000c101904 */
[----:B------:R-:W2:Y:S01]  /*0200*/  LDG.E R6, desc[UR4][R4.64] ;  /* 0x0000000404067981 */ /* 0x000ea2000c1e1900 */
[----:B------:R-:W-:Y:S01]  /*0210*/  ISETP.GE.AND P1, PT, R0, UR6, PT ;  /* 0x0000000600007c0c */ /* 0x000fe2000bf26270 */
[----:B--2---:R-:W-:-:S05]  /*0220*/  IMAD.IADD R7, R13, 0x1, R6 ;  /* 0x000000010d077824 */ /* 0x004fca00078e0206 */
[----:B------:R1:W-:Y:S07]  /*0230*/  STG.E desc[UR4][R2.64], R7 ;  /* 0x0000000702007986 */ /* 0x0003ee000c101904 */
[----:B------:R-:W-:Y:S05]  /*0240*/  @!P1 BRA `(.L_x_2) ;  /* 0xfffffffc00c49947 */ /* 0x000fea000383ffff */
.L_x_1:
[----:B------:R-:W-:-:S04]  /*0250*/  IADD3 R4, PT, PT, -R0, UR7, RZ ;  /* 0x0000000700047c10 */ /* 0x000fc8000fffe1ff */
[----:B------:R-:W-:-:S13]  /*0260*/  ISETP.GT.AND P1, PT, R4, 0x1, PT ;  /* 0x000000010400780c */ /* 0x000fda0003f24270 */
[----:B------:R-:W-:Y:S05]  /*0270*/  @!P1 BRA `(.L_x_3) ;  /* 0x0000000000249947 */ /* 0x000fea0003800000 */
[----:B------:R-:W0:Y:S02]  /*0280*/  LDC.64 R4, c[0x0][0x388] ;  /* 0x0000e200ff047b82 */ /* 0x000e240000000a00 */
[----:B0-----:R-:W1:Y:S02]  /*0290*/  LDG.E R6, desc[UR4][R4.64] ;  /* 0x0000000404067981 */ /* 0x001e64000c1e1900 */
[----:B-1---5:R-:W-:-:S05]  /*02a0*/  IMAD.IADD R9, R7, 0x1, R6 ;  /* 0x0000000107097824 */ /* 0x022fca00078e0206 */
[----:B------:R0:W-:Y:S04]  /*02b0*/  STG.E desc[UR4][R2.64], R9 ;  /* 0x0000000902007986 */ /* 0x0001e8000c101904 */
[----:B------:R-:W2:Y:S01]  /*02c0*/  LDG.E R6, desc[UR4][R4.64] ;  /* 0x0000000404067981 */ /* 0x000ea2000c1e1900 */
[----:B------:R-:W-:Y:S01]  /*02d0*/  PLOP3.LUT P0, PT, PT, PT, PT, 0x8, 0x80 ;  /* 0x000000000080781c */ /* 0x000fe20003f0e170 */
[----:B------:R-:W-:Y:S02]  /*02e0*/  VIADD R0, R0, 0x2 ;  /* 0x0000000200007836 */ /* 0x000fe40000000000 */
[----:B--2---:R-:W-:-:S05]  /*02f0*/  IMAD.IADD R7, R9, 0x1, R6 ;  /* 0x0000000109077824 */ /* 0x004fca00078e0206 */
[----:B------:R0:W-:Y:S05]  /*0300*/  STG.E desc[UR4][R2.64], R7 ;  /* 0x0000000702007986 */ /* 0x0001ea000c101904 */
.L_x_3:
[----:B------:R-:W-:-:S13]  /*0310*/  ISETP.NE.OR P0, PT, R0, UR7, P0 ;  /* 0x0000000700007c0c */ /* 0x000fda0008705670 */
[----:B------:R-:W-:Y:S05]  /*0320*/  @!P0 EXIT ;  /* 0x000000000000894d */ /* 0x000fea0003800000 */
.L_x_0:
[----:B------:R-:W2:Y:S02]  /*0330*/  LDC.64 R4, c[0x0][0x388] ;  /* 0x0000e200ff047b82 */ /* 0x000ea40000000a00 */
.L_x_4:
[----:B--2---:R-:W0:Y:S01]  /*0340*/  LDG.E R6, desc[UR4][R4.64] ;  /* 0x0000000404067981 */ /* 0x004e22000c1e1900 */
[----:B------:R-:W-:-:S05]  /*0350*/  VIADD R0, R0, 0x1 ;  /* 0x0000000100007836 */ /* 0x000fca0000000000 */
[----:B------:R-:W-:Y:S02]  /*0360*/  ISETP.NE.AND P0, PT, R0, UR7, PT ;  /* 0x0000000700007c0c */ /* 0x000fe4000bf05270 */
[----:B01-3-5:R-:W-:-:S05]  /*0370*/  IADD3 R7, PT, PT, R6, R7, RZ ;  /* 0x0000000706077210 */ /* 0x02bfca0007ffe0ff */
[----:B------:R3:W-:Y:S06]  /*0380*/  STG.E desc[UR4][R2.64], R7 ;  /* 0x0000000702007986 */ /* 0x0007ec000c101904 */
[----:B------:R-:W-:Y:S05]  /*0390*/  @P0 BRA `(.L_x_4) ;  /* 0xfffffffc00e80947 */ /* 0x000fea000383ffff */
[----:B------:R-:W-:Y:S05]  /*03a0*/  EXIT ;  /* 0x000000000000794d */ /* 0x000fea0003800000 */
.L_x_5:
[----:B------:R-:W-:-:S00]  /*03b0*/  BRA `(.L_x_5) ;  /* 0xfffffffc00fc7947 */ /* 0x000fc0000383ffff */
[----:B------:R-:W-:-:S00]  /*03c0*/  NOP ;  /* 0x0000000000007918 */ /* 0x000fc00000000000 */
        /* <DEDUP_REMOVED lines=11> */
.L_x_6:


//--------------------- .nv.shared.reserved.0     --------------------------
	.section	.nv.shared.reserved.0,"aw",@nobits
	.weak		__nv_reservedSMEM_offset_0_alias
	.size		__nv_reservedSMEM_offset_0_alias, 0, 64
	.other		__nv_reservedSMEM_offset_0_alias,@"STO_CUDA_RESERVED_SHARED STV_DEFAULT"
__nv_reservedSMEM_offset_0_alias:
	.zero		0
	.zero		64


//--------------------- .nv.constant0._Z10init_arrayPiS_i --------------------------
	.section	.nv.constant0._Z10init_arrayPiS_i,"a",@progbits
	.sectionflags	@""
	.align	4
.nv.constant0._Z10init_arrayPiS_i:
	.zero		916


//--------------------- SYMBOLS --------------------------

	.type		.nv.reservedSmem.offset0,@object
	.size		.nv.reservedSmem.offset0,0x4
